//
// Generated by NVIDIA NVVM Compiler
//
// Compiler Build ID: CL-36424714
// Cuda compilation tools, release 13.0, V13.0.88
// Based on NVVM 20.0.0
//

.version 9.0
.target sm_100
.address_size 64

	// .globl	chroma_key

.visible .entry chroma_key(
	.param .u64 .ptr .align 1 chroma_key_param_0,
	.param .u8 chroma_key_param_1,
	.param .u8 chroma_key_param_2,
	.param .u8 chroma_key_param_3,
	.param .u32 chroma_key_param_4,
	.param .u32 chroma_key_param_5,
	.param .u32 chroma_key_param_6,
	.param .u32 chroma_key_param_7
)
{
	.reg .pred 	%p<33>;
	.reg .b16 	%rs<6>;
	.reg .b32 	%r<66>;
	.reg .b32 	%f<203>;
	.reg .b64 	%rd<5>;

	ld.param.u64 	%rd2, [chroma_key_param_0];
	ld.param.u8 	%rs3, [chroma_key_param_1];
	ld.param.u8 	%rs4, [chroma_key_param_2];
	ld.param.u8 	%rs5, [chroma_key_param_3];
	ld.param.u32 	%r6, [chroma_key_param_4];
	ld.param.u32 	%r7, [chroma_key_param_5];
	ld.param.u32 	%r8, [chroma_key_param_6];
	ld.param.u32 	%r9, [chroma_key_param_7];
	mov.u32 	%r11, %ctaid.x;
	mov.u32 	%r12, %ntid.x;
	mov.u32 	%r13, %tid.x;
	mad.lo.s32 	%r1, %r11, %r12, %r13;
	mov.u32 	%r14, %ctaid.y;
	mov.u32 	%r15, %ntid.y;
	mov.u32 	%r16, %tid.y;
	mad.lo.s32 	%r17, %r14, %r15, %r16;
	setp.ge.s32 	%p1, %r1, %r8;
	setp.ge.s32 	%p2, %r17, %r9;
	or.pred  	%p3, %p1, %p2;
	@%p3 bra 	$L__BB0_17;
	cvta.to.global.u64 	%rd3, %rd2;
	mad.lo.s32 	%r18, %r8, %r17, %r1;
	shl.b32 	%r19, %r18, 2;
	cvt.s64.s32 	%rd4, %r19;
	add.s64 	%rd1, %rd3, %rd4;
	ld.global.u8 	%r20, [%rd1];
	ld.global.u8 	%rs1, [%rd1+1];
	ld.global.u8 	%rs2, [%rd1+2];
	cvt.u32.u16 	%r21, %rs3;
	sub.s32 	%r3, %r21, %r20;
	cvt.rn.f32.s32 	%f1, %r3;
	abs.f32 	%f2, %f1;
	setp.eq.s32 	%p4, %r3, 1;
	mov.f32 	%f200, 0f3F800000;
	@%p4 bra 	$L__BB0_6;
	setp.num.f32 	%p5, %f2, %f2;
	@%p5 bra 	$L__BB0_4;
	mov.f32 	%f76, 0f40000000;
	add.rn.f32 	%f200, %f1, %f76;
	bra.uni 	$L__BB0_6;
$L__BB0_4:
	setp.lt.f32 	%p6, %f2, 0f00800000;
	mul.f32 	%f21, %f2, 0f4B800000;
	selp.f32 	%f22, %f21, %f2, %p6;
	mov.b32 	%r22, %f22;
	add.s32 	%r23, %r22, -1060439283;
	and.b32  	%r24, %r23, -8388608;
	sub.s32 	%r25, %r22, %r24;
	mov.b32 	%f23, %r25;
	cvt.rn.f32.s32 	%f24, %r24;
	selp.f32 	%f25, 0fC1C00000, 0f00000000, %p6;
	fma.rn.f32 	%f26, %f24, 0f34000000, %f25;
	add.f32 	%f27, %f23, 0fBF800000;
	add.f32 	%f28, %f23, 0f3F800000;
	rcp.approx.ftz.f32 	%f29, %f28;
	add.f32 	%f30, %f27, %f27;
	mul.f32 	%f31, %f30, %f29;
	mul.f32 	%f32, %f31, %f31;
	neg.f32 	%f33, %f31;
	sub.f32 	%f34, %f27, %f31;
	add.f32 	%f35, %f34, %f34;
	fma.rn.f32 	%f36, %f33, %f27, %f35;
	mul.rn.f32 	%f37, %f29, %f36;
	fma.rn.f32 	%f38, %f32, 0f3A2C32E4, 0f3B52E7DB;
	fma.rn.f32 	%f39, %f38, %f32, 0f3C93BB73;
	fma.rn.f32 	%f40, %f39, %f32, 0f3DF6384F;
	mul.rn.f32 	%f41, %f40, %f32;
	fma.rn.f32 	%f42, %f31, 0f3FB8AA3B, %f26;
	mul.f32 	%f43, %f41, 0f40400000;
	sub.f32 	%f44, %f26, %f42;
	fma.rn.f32 	%f45, %f31, 0f3FB8AA3B, %f44;
	fma.rn.f32 	%f46, %f37, 0f3FB8AA3B, %f45;
	fma.rn.f32 	%f47, %f31, 0f32A55E34, %f46;
	fma.rn.f32 	%f48, %f43, %f37, %f47;
	fma.rn.f32 	%f49, %f41, %f31, %f48;
	add.rn.f32 	%f50, %f42, %f49;
	mov.f32 	%f51, 0f40000000;
	mul.rn.f32 	%f52, %f50, %f51;
	cvt.rni.f32.f32 	%f53, %f52;
	sub.f32 	%f54, %f52, %f53;
	neg.f32 	%f55, %f52;
	fma.rn.f32 	%f56, %f50, 0f40000000, %f55;
	neg.f32 	%f57, %f42;
	add.rn.f32 	%f58, %f50, %f57;
	neg.f32 	%f59, %f58;
	add.rn.f32 	%f60, %f49, %f59;
	fma.rn.f32 	%f61, %f60, 0f40000000, %f56;
	add.f32 	%f62, %f54, %f61;
	setp.gt.f32 	%p7, %f53, 0f00000000;
	selp.b32 	%r26, 0, -2097152000, %p7;
	setp.ne.s32 	%p8, %r3, 0;
	setp.neu.f32 	%p9, %f2, 0f7F800000;
	setp.lt.f32 	%p10, %f52, 0f00000000;
	selp.f32 	%f63, 0f00000000, 0f7F800000, %p10;
	abs.f32 	%f64, %f52;
	setp.gt.f32 	%p11, %f64, 0f43180000;
	cvt.rzi.s32.f32 	%r27, %f53;
	shl.b32 	%r28, %r27, 23;
	sub.s32 	%r29, %r28, %r26;
	mov.b32 	%f65, %r29;
	add.s32 	%r30, %r26, 2130706432;
	mov.b32 	%f66, %r30;
	fma.rn.f32 	%f67, %f62, 0f391FCB8E, 0f3AAF85ED;
	fma.rn.f32 	%f68, %f67, %f62, 0f3C1D9856;
	fma.rn.f32 	%f69, %f68, %f62, 0f3D6357BB;
	fma.rn.f32 	%f70, %f69, %f62, 0f3E75FDEC;
	fma.rn.f32 	%f71, %f70, %f62, 0f3F317218;
	fma.rn.f32 	%f72, %f71, %f62, 0f3F800000;
	mul.f32 	%f73, %f72, %f66;
	mul.f32 	%f74, %f73, %f65;
	selp.f32 	%f200, %f63, %f74, %p11;
	and.pred  	%p12, %p8, %p9;
	@%p12 bra 	$L__BB0_6;
	shl.b32 	%r31, %r3, 1;
	cvt.rn.f32.s32 	%f75, %r31;
	mov.b32 	%r32, %f75;
	and.b32  	%r33, %r32, 2147483647;
	mov.b32 	%f200, %r33;
$L__BB0_6:
	cvt.u32.u16 	%r34, %rs4;
	cvt.u32.u16 	%r35, %rs1;
	and.b32  	%r36, %r35, 255;
	sub.s32 	%r4, %r34, %r36;
	cvt.rn.f32.s32 	%f7, %r4;
	abs.f32 	%f8, %f7;
	setp.eq.s32 	%p13, %r4, 1;
	mov.f32 	%f201, 0f3F800000;
	@%p13 bra 	$L__BB0_11;
	setp.num.f32 	%p14, %f8, %f8;
	@%p14 bra 	$L__BB0_9;
	mov.f32 	%f133, 0f40000000;
	add.rn.f32 	%f201, %f7, %f133;
	bra.uni 	$L__BB0_11;
$L__BB0_9:
	setp.lt.f32 	%p15, %f8, 0f00800000;
	mul.f32 	%f78, %f8, 0f4B800000;
	selp.f32 	%f79, %f78, %f8, %p15;
	mov.b32 	%r37, %f79;
	add.s32 	%r38, %r37, -1060439283;
	and.b32  	%r39, %r38, -8388608;
	sub.s32 	%r40, %r37, %r39;
	mov.b32 	%f80, %r40;
	cvt.rn.f32.s32 	%f81, %r39;
	selp.f32 	%f82, 0fC1C00000, 0f00000000, %p15;
	fma.rn.f32 	%f83, %f81, 0f34000000, %f82;
	add.f32 	%f84, %f80, 0fBF800000;
	add.f32 	%f85, %f80, 0f3F800000;
	rcp.approx.ftz.f32 	%f86, %f85;
	add.f32 	%f87, %f84, %f84;
	mul.f32 	%f88, %f87, %f86;
	mul.f32 	%f89, %f88, %f88;
	neg.f32 	%f90, %f88;
	sub.f32 	%f91, %f84, %f88;
	add.f32 	%f92, %f91, %f91;
	fma.rn.f32 	%f93, %f90, %f84, %f92;
	mul.rn.f32 	%f94, %f86, %f93;
	fma.rn.f32 	%f95, %f89, 0f3A2C32E4, 0f3B52E7DB;
	fma.rn.f32 	%f96, %f95, %f89, 0f3C93BB73;
	fma.rn.f32 	%f97, %f96, %f89, 0f3DF6384F;
	mul.rn.f32 	%f98, %f97, %f89;
	fma.rn.f32 	%f99, %f88, 0f3FB8AA3B, %f83;
	mul.f32 	%f100, %f98, 0f40400000;
	sub.f32 	%f101, %f83, %f99;
	fma.rn.f32 	%f102, %f88, 0f3FB8AA3B, %f101;
	fma.rn.f32 	%f103, %f94, 0f3FB8AA3B, %f102;
	fma.rn.f32 	%f104, %f88, 0f32A55E34, %f103;
	fma.rn.f32 	%f105, %f100, %f94, %f104;
	fma.rn.f32 	%f106, %f98, %f88, %f105;
	add.rn.f32 	%f107, %f99, %f106;
	mov.f32 	%f108, 0f40000000;
	mul.rn.f32 	%f109, %f107, %f108;
	cvt.rni.f32.f32 	%f110, %f109;
	sub.f32 	%f111, %f109, %f110;
	neg.f32 	%f112, %f109;
	fma.rn.f32 	%f113, %f107, 0f40000000, %f112;
	neg.f32 	%f114, %f99;
	add.rn.f32 	%f115, %f107, %f114;
	neg.f32 	%f116, %f115;
	add.rn.f32 	%f117, %f106, %f116;
	fma.rn.f32 	%f118, %f117, 0f40000000, %f113;
	add.f32 	%f119, %f111, %f118;
	setp.gt.f32 	%p16, %f110, 0f00000000;
	selp.b32 	%r41, 0, -2097152000, %p16;
	setp.ne.s32 	%p17, %r4, 0;
	setp.neu.f32 	%p18, %f8, 0f7F800000;
	setp.lt.f32 	%p19, %f109, 0f00000000;
	selp.f32 	%f120, 0f00000000, 0f7F800000, %p19;
	abs.f32 	%f121, %f109;
	setp.gt.f32 	%p20, %f121, 0f43180000;
	cvt.rzi.s32.f32 	%r42, %f110;
	shl.b32 	%r43, %r42, 23;
	sub.s32 	%r44, %r43, %r41;
	mov.b32 	%f122, %r44;
	add.s32 	%r45, %r41, 2130706432;
	mov.b32 	%f123, %r45;
	fma.rn.f32 	%f124, %f119, 0f391FCB8E, 0f3AAF85ED;
	fma.rn.f32 	%f125, %f124, %f119, 0f3C1D9856;
	fma.rn.f32 	%f126, %f125, %f119, 0f3D6357BB;
	fma.rn.f32 	%f127, %f126, %f119, 0f3E75FDEC;
	fma.rn.f32 	%f128, %f127, %f119, 0f3F317218;
	fma.rn.f32 	%f129, %f128, %f119, 0f3F800000;
	mul.f32 	%f130, %f129, %f123;
	mul.f32 	%f131, %f130, %f122;
	selp.f32 	%f201, %f120, %f131, %p20;
	and.pred  	%p21, %p17, %p18;
	@%p21 bra 	$L__BB0_11;
	shl.b32 	%r46, %r4, 1;
	cvt.rn.f32.s32 	%f132, %r46;
	mov.b32 	%r47, %f132;
	and.b32  	%r48, %r47, 2147483647;
	mov.b32 	%f201, %r48;
$L__BB0_11:
	add.f32 	%f13, %f200, %f201;
	cvt.u32.u16 	%r49, %rs5;
	cvt.u32.u16 	%r50, %rs2;
	and.b32  	%r51, %r50, 255;
	sub.s32 	%r5, %r49, %r51;
	cvt.rn.f32.s32 	%f14, %r5;
	abs.f32 	%f15, %f14;
	setp.eq.s32 	%p22, %r5, 1;
	mov.f32 	%f202, 0f3F800000;
	@%p22 bra 	$L__BB0_16;
	setp.num.f32 	%p23, %f15, %f15;
	@%p23 bra 	$L__BB0_14;
	mov.f32 	%f190, 0f40000000;
	add.rn.f32 	%f202, %f14, %f190;
	bra.uni 	$L__BB0_16;
$L__BB0_14:
	setp.lt.f32 	%p24, %f15, 0f00800000;
	mul.f32 	%f135, %f15, 0f4B800000;
	selp.f32 	%f136, %f135, %f15, %p24;
	mov.b32 	%r52, %f136;
	add.s32 	%r53, %r52, -1060439283;
	and.b32  	%r54, %r53, -8388608;
	sub.s32 	%r55, %r52, %r54;
	mov.b32 	%f137, %r55;
	cvt.rn.f32.s32 	%f138, %r54;
	selp.f32 	%f139, 0fC1C00000, 0f00000000, %p24;
	fma.rn.f32 	%f140, %f138, 0f34000000, %f139;
	add.f32 	%f141, %f137, 0fBF800000;
	add.f32 	%f142, %f137, 0f3F800000;
	rcp.approx.ftz.f32 	%f143, %f142;
	add.f32 	%f144, %f141, %f141;
	mul.f32 	%f145, %f144, %f143;
	mul.f32 	%f146, %f145, %f145;
	neg.f32 	%f147, %f145;
	sub.f32 	%f148, %f141, %f145;
	add.f32 	%f149, %f148, %f148;
	fma.rn.f32 	%f150, %f147, %f141, %f149;
	mul.rn.f32 	%f151, %f143, %f150;
	fma.rn.f32 	%f152, %f146, 0f3A2C32E4, 0f3B52E7DB;
	fma.rn.f32 	%f153, %f152, %f146, 0f3C93BB73;
	fma.rn.f32 	%f154, %f153, %f146, 0f3DF6384F;
	mul.rn.f32 	%f155, %f154, %f146;
	fma.rn.f32 	%f156, %f145, 0f3FB8AA3B, %f140;
	mul.f32 	%f157, %f155, 0f40400000;
	sub.f32 	%f158, %f140, %f156;
	fma.rn.f32 	%f159, %f145, 0f3FB8AA3B, %f158;
	fma.rn.f32 	%f160, %f151, 0f3FB8AA3B, %f159;
	fma.rn.f32 	%f161, %f145, 0f32A55E34, %f160;
	fma.rn.f32 	%f162, %f157, %f151, %f161;
	fma.rn.f32 	%f163, %f155, %f145, %f162;
	add.rn.f32 	%f164, %f156, %f163;
	mov.f32 	%f165, 0f40000000;
	mul.rn.f32 	%f166, %f164, %f165;
	cvt.rni.f32.f32 	%f167, %f166;
	sub.f32 	%f168, %f166, %f167;
	neg.f32 	%f169, %f166;
	fma.rn.f32 	%f170, %f164, 0f40000000, %f169;
	neg.f32 	%f171, %f156;
	add.rn.f32 	%f172, %f164, %f171;
	neg.f32 	%f173, %f172;
	add.rn.f32 	%f174, %f163, %f173;
	fma.rn.f32 	%f175, %f174, 0f40000000, %f170;
	add.f32 	%f176, %f168, %f175;
	setp.gt.f32 	%p25, %f167, 0f00000000;
	selp.b32 	%r56, 0, -2097152000, %p25;
	setp.ne.s32 	%p26, %r5, 0;
	setp.neu.f32 	%p27, %f15, 0f7F800000;
	setp.lt.f32 	%p28, %f166, 0f00000000;
	selp.f32 	%f177, 0f00000000, 0f7F800000, %p28;
	abs.f32 	%f178, %f166;
	setp.gt.f32 	%p29, %f178, 0f43180000;
	cvt.rzi.s32.f32 	%r57, %f167;
	shl.b32 	%r58, %r57, 23;
	sub.s32 	%r59, %r58, %r56;
	mov.b32 	%f179, %r59;
	add.s32 	%r60, %r56, 2130706432;
	mov.b32 	%f180, %r60;
	fma.rn.f32 	%f181, %f176, 0f391FCB8E, 0f3AAF85ED;
	fma.rn.f32 	%f182, %f181, %f176, 0f3C1D9856;
	fma.rn.f32 	%f183, %f182, %f176, 0f3D6357BB;
	fma.rn.f32 	%f184, %f183, %f176, 0f3E75FDEC;
	fma.rn.f32 	%f185, %f184, %f176, 0f3F317218;
	fma.rn.f32 	%f186, %f185, %f176, 0f3F800000;
	mul.f32 	%f187, %f186, %f180;
	mul.f32 	%f188, %f187, %f179;
	selp.f32 	%f202, %f177, %f188, %p29;
	and.pred  	%p30, %p26, %p27;
	@%p30 bra 	$L__BB0_16;
	shl.b32 	%r61, %r5, 1;
	cvt.rn.f32.s32 	%f189, %r61;
	mov.b32 	%r62, %f189;
	and.b32  	%r63, %r62, 2147483647;
	mov.b32 	%f202, %r63;
$L__BB0_16:
	add.f32 	%f191, %f13, %f202;
	sqrt.rn.f32 	%f192, %f191;
	cvt.rn.f32.s32 	%f193, %r6;
	sub.f32 	%f194, %f192, %f193;
	sub.s32 	%r64, %r7, %r6;
	cvt.rn.f32.s32 	%f195, %r64;
	div.rn.f32 	%f196, %f194, %f195;
	mul.f32 	%f197, %f196, 0f437F0000;
	setp.lt.f32 	%p31, %f197, 0f00000000;
	setp.gt.f32 	%p32, %f197, 0f437F0000;
	selp.f32 	%f198, 0f437F0000, %f197, %p32;
	selp.f32 	%f199, 0f00000000, %f198, %p31;
	cvt.rzi.u32.f32 	%r65, %f199;
	st.global.u8 	[%rd1+3], %r65;
$L__BB0_17:
	ret;

}


// ===== COMPILED SASS (sm_100) =====

	.target	sm_100

	.elftype	@"ET_EXEC"


//--------------------- .note.nv.tkinfo           --------------------------
	.section	.note.nv.tkinfo,"",@"SHT_NOTE"
	.sectionflags	@"SHF_NOTE_NV_TKINFO"
	.tkinfo
        /*0018*/ 	.word	0x00000002
        /*0030*/ 	.string	""
        /*0030*/ 	.string	"ptxas"
        /*0030*/ 	.string	"Cuda compilation tools, release 13.0, V13.0.88"
        /*0030*/ 	.string	"Build cuda_13.0.r13.0/compiler.36424714_0"
        /*0030*/ 	.string	"-arch sm_100 -m 64 "



//--------------------- .note.nv.cuinfo           --------------------------
	.section	.note.nv.cuinfo,"",@"SHT_NOTE"
	.sectionflags	@"SHF_NOTE_NV_CUINFO"
        /*0018*/ 	.short	0x0002
        /*001a*/ 	.short	0x0064
        /*001c*/ 	.short	0x0082
	.zero		2


//--------------------- .nv.info                  --------------------------
	.section	.nv.info,"",@"SHT_CUDA_INFO"
	.align	4


	//----- nvinfo : EIATTR_REGCOUNT
	.align		4
        /*0000*/ 	.byte	0x04, 0x2f
        /*0002*/ 	.short	(.L_1 - .L_0)
	.align		4
.L_0:
        /*0004*/ 	.word	index@(chroma_key)
        /*0008*/ 	.word	0x00000012


	//----- nvinfo : EIATTR_FRAME_SIZE
	.align		4
.L_1:
        /*000c*/ 	.byte	0x04, 0x11
        /*000e*/ 	.short	(.L_3 - .L_2)
	.align		4
.L_2:
        /*0010*/ 	.word	index@($__internal_1_$__cuda_sm3x_div_rn_noftz_f32_slowpath)
        /*0014*/ 	.word	0x00000000


	//----- nvinfo : EIATTR_FRAME_SIZE
	.align		4
.L_3:
        /*0018*/ 	.byte	0x04, 0x11
        /*001a*/ 	.short	(.L_5 - .L_4)
	.align		4
.L_4:
        /*001c*/ 	.word	index@($__internal_0_$__cuda_sm20_sqrt_rn_f32_slowpath)
        /*0020*/ 	.word	0x00000000


	//----- nvinfo : EIATTR_FRAME_SIZE
	.align		4
.L_5:
        /*0024*/ 	.byte	0x04, 0x11
        /*0026*/ 	.short	(.L_7 - .L_6)
	.align		4
.L_6:
        /*0028*/ 	.word	index@(chroma_key)
        /*002c*/ 	.word	0x00000000


	//----- nvinfo : EIATTR_MIN_STACK_SIZE
	.align		4
.L_7:
        /*0030*/ 	.byte	0x04, 0x12
        /*0032*/ 	.short	(.L_9 - .L_8)
	.align		4
.L_8:
        /*0034*/ 	.word	index@(chroma_key)
        /*0038*/ 	.word	0x00000000
.L_9:


//--------------------- .nv.compat                --------------------------
	.section	.nv.compat,"",@"SHT_CUDA_COMPAT_INFO"
	.align	4
        /*0000*/ 	.byte	0x02, 0x09, 0x00, 0x00, 0x02, 0x02, 0x01, 0x00, 0x02, 0x05, 0x05, 0x00, 0x03, 0x07, 0x01, 0x01
        /*0010*/ 	.byte	0x02, 0x03, 0x00, 0x00, 0x02, 0x06, 0x01, 0x00, 0x04, 0x0b, 0x08, 0x00, 0x01, 0x00, 0x00, 0x00
        /*0020*/ 	.byte	0x00, 0x00, 0x00, 0x00


//--------------------- .nv.info.chroma_key       --------------------------
	.section	.nv.info.chroma_key,"",@"SHT_CUDA_INFO"
	.sectionflags	@""
	.align	4


	//----- nvinfo : EIATTR_CUDA_API_VERSION
	.align		4
        /*0000*/ 	.byte	0x04, 0x37
        /*0002*/ 	.short	(.L_11 - .L_10)
.L_10:
        /*0004*/ 	.word	0x00000082


	//----- nvinfo : EIATTR_KPARAM_INFO
	.align		4
.L_11:
        /*0008*/ 	.byte	0x04, 0x17
        /*000a*/ 	.short	(.L_13 - .L_12)
.L_12:
        /*000c*/ 	.word	0x00000000
        /*0010*/ 	.short	0x0007
        /*0012*/ 	.short	0x0018
        /*0014*/ 	.byte	0x00, 0xf0, 0x11, 0x00


	//----- nvinfo : EIATTR_KPARAM_INFO
	.align		4
.L_13:
        /*0018*/ 	.byte	0x04, 0x17
        /*001a*/ 	.short	(.L_15 - .L_14)
.L_14:
        /*001c*/ 	.word	0x00000000
        /*0020*/ 	.short	0x0006
        /*0022*/ 	.short	0x0014
        /*0024*/ 	.byte	0x00, 0xf0, 0x11, 0x00


	//----- nvinfo : EIATTR_KPARAM_INFO
	.align		4
.L_15:
        /*0028*/ 	.byte	0x04, 0x17
        /*002a*/ 	.short	(.L_17 - .L_16)
.L_16:
        /*002c*/ 	.word	0x00000000
        /*0030*/ 	.short	0x0005
        /*0032*/ 	.short	0x0010
        /*0034*/ 	.byte	0x00, 0xf0, 0x11, 0x00


	//----- nvinfo : EIATTR_KPARAM_INFO
	.align		4
.L_17:
        /*0038*/ 	.byte	0x04, 0x17
        /*003a*/ 	.short	(.L_19 - .L_18)
.L_18:
        /*003c*/ 	.word	0x00000000
        /*0040*/ 	.short	0x0004
        /*0042*/ 	.short	0x000c
        /*0044*/ 	.byte	0x00, 0xf0, 0x11, 0x00


	//----- nvinfo : EIATTR_KPARAM_INFO
	.align		4
.L_19:
        /*0048*/ 	.byte	0x04, 0x17
        /*004a*/ 	.short	(.L_21 - .L_20)
.L_20:
        /*004c*/ 	.word	0x00000000
        /*0050*/ 	.short	0x0003
        /*0052*/ 	.short	0x000a
        /*0054*/ 	.byte	0x00, 0xf0, 0x05, 0x00


	//----- nvinfo : EIATTR_KPARAM_INFO
	.align		4
.L_21:
        /*0058*/ 	.byte	0x04, 0x17
        /*005a*/ 	.short	(.L_23 - .L_22)
.L_22:
        /*005c*/ 	.word	0x00000000
        /*0060*/ 	.short	0x0002
        /*0062*/ 	.short	0x0009
        /*0064*/ 	.byte	0x00, 0xf0, 0x05, 0x00


	//----- nvinfo : EIATTR_KPARAM_INFO
	.align		4
.L_23:
        /*0068*/ 	.byte	0x04, 0x17
        /*006a*/ 	.short	(.L_25 - .L_24)
.L_24:
        /*006c*/ 	.word	0x00000000
        /*0070*/ 	.short	0x0001
        /*0072*/ 	.short	0x0008
        /*0074*/ 	.byte	0x00, 0xf0, 0x05, 0x00


	//----- nvinfo : EIATTR_KPARAM_INFO
	.align		4
.L_25:
        /*0078*/ 	.byte	0x04, 0x17
        /*007a*/ 	.short	(.L_27 - .L_26)
.L_26:
        /*007c*/ 	.word	0x00000000
        /*0080*/ 	.short	0x0000
        /*0082*/ 	.short	0x0000
        /*0084*/ 	.byte	0x00, 0xf5, 0x21, 0x00


	//----- nvinfo : EIATTR_SPARSE_MMA_MASK
	.align		4
.L_27:
        /*0088*/ 	.byte	0x03, 0x50
        /*008a*/ 	.short	0x0000


	//----- nvinfo : EIATTR_MAXREG_COUNT
	.align		4
        /*008c*/ 	.byte	0x03, 0x1b
        /*008e*/ 	.short	0x00ff


	//----- nvinfo : EIATTR_MERCURY_ISA_VERSION
	.align		4
        /*0090*/ 	.byte	0x03, 0x5f
        /*0092*/ 	.short	0x0101


	//----- nvinfo : EIATTR_VRC_CTA_INIT_COUNT
	.align		4
        /*0094*/ 	.byte	0x02, 0x4a
	.zero		1
	.zero		1


	//----- nvinfo : EIATTR_EXIT_INSTR_OFFSETS
	.align		4
        /*0098*/ 	.byte	0x04, 0x1c
        /*009a*/ 	.short	(.L_29 - .L_28)


	//   ....[0]....
.L_28:
        /*009c*/ 	.word	0x000000d0


	//   ....[1]....
        /*00a0*/ 	.word	0x000011d0


	//----- nvinfo : EIATTR_CRS_STACK_SIZE
	.align		4
.L_29:
        /*00a4*/ 	.byte	0x04, 0x1e
        /*00a6*/ 	.short	(.L_31 - .L_30)
.L_30:
        /*00a8*/ 	.word	0x00000000


	//----- nvinfo : EIATTR_CBANK_PARAM_SIZE
	.align		4
.L_31:
        /*00ac*/ 	.byte	0x03, 0x19
        /*00ae*/ 	.short	0x001c


	//----- nvinfo : EIATTR_PARAM_CBANK
	.align		4
        /*00b0*/ 	.byte	0x04, 0x0a
        /*00b2*/ 	.short	(.L_33 - .L_32)
	.align		4
.L_32:
        /*00b4*/ 	.word	index@(.nv.constant0.chroma_key)
        /*00b8*/ 	.short	0x0380
        /*00ba*/ 	.short	0x001c


	//----- nvinfo : EIATTR_SW_WAR
	.align		4
.L_33:
        /*00bc*/ 	.byte	0x04, 0x36
        /*00be*/ 	.short	(.L_35 - .L_34)
.L_34:
        /*00c0*/ 	.word	0x00000008
.L_35:


//--------------------- .nv.callgraph             --------------------------
	.section	.nv.callgraph,"",@"SHT_CUDA_CALLGRAPH"
	.align	4
	.sectionentsize	8
	.align		4
        /*0000*/ 	.word	0x00000000
	.align		4
        /*0004*/ 	.word	0xffffffff
	.align		4
        /*0008*/ 	.word	0x00000000
	.align		4
        /*000c*/ 	.word	0xfffffffe
	.align		4
        /*0010*/ 	.word	0x00000000
	.align		4
        /*0014*/ 	.word	0xfffffffd
	.align		4
        /*0018*/ 	.word	0x00000000
	.align		4
        /*001c*/ 	.word	0xfffffffc


//--------------------- .text.chroma_key          --------------------------
	.section	.text.chroma_key,"ax",@progbits
	.align	128
        .global         chroma_key
        .type           chroma_key,@function
        .size           chroma_key,(.L_x_25 - chroma_key)
        .other          chroma_key,@"STO_CUDA_ENTRY STV_DEFAULT"
chroma_key:
.text.chroma_key:
[----:B------:R-:W-:Y:S01]  /*0000*/  LDC R1, c[0x0][0x37c] ;  /* 0x0000df00ff017b82 */ /* 0x000fe20000000800 */
[----:B------:R-:W0:Y:S07]  /*0010*/  S2R R2, SR_TID.Y ;  /* 0x0000000000027919 */ /* 0x000e2e0000002200 */
[----:B------:R-:W1:Y:S01]  /*0020*/  LDC R0, c[0x0][0x360] ;  /* 0x0000d800ff007b82 */ /* 0x000e620000000800 */
[----:B------:R-:W2:Y:S01]  /*0030*/  LDCU UR6, c[0x0][0x398] ;  /* 0x00007300ff0677ac */ /* 0x000ea20008000800 */
[----:B------:R-:W1:Y:S01]  /*0040*/  S2R R5, SR_TID.X ;  /* 0x0000000000057919 */ /* 0x000e620000002100 */
[----:B------:R-:W3:Y:S05]  /*0050*/  LDCU UR7, c[0x0][0x394] ;  /* 0x00007280ff0777ac */ /* 0x000eea0008000800 */
[----:B------:R-:W0:Y:S08]  /*0060*/  S2UR UR5, SR_CTAID.Y ;  /* 0x00000000000579c3 */ /* 0x000e300000002600 */
[----:B------:R-:W0:Y:S08]  /*0070*/  LDC R3, c[0x0][0x364] ;  /* 0x0000d900ff037b82 */ /* 0x000e300000000800 */
[----:B------:R-:W1:Y:S01]  /*0080*/  S2UR UR4, SR_CTAID.X ;  /* 0x00000000000479c3 */ /* 0x000e620000002500 */
[----:B0-----:R-:W-:-:S05]  /*0090*/  IMAD R3, R3, UR5, R2 ;  /* 0x0000000503037c24 */ /* 0x001fca000f8e0202 */
[----:B--2---:R-:W-:Y:S01]  /*00a0*/  ISETP.GE.AND P0, PT, R3, UR6, PT ;  /* 0x0000000603007c0c */ /* 0x004fe2000bf06270 */
[----:B-1----:R-:W-:-:S05]  /*00b0*/  IMAD R0, R0, UR4, R5 ;  /* 0x0000000400007c24 */ /* 0x002fca000f8e0205 */
[----:B---3--:R-:W-:-:S13]  /*00c0*/  ISETP.GE.OR P0, PT, R0, UR7, P0 ;  /* 0x0000000700007c0c */ /* 0x008fda0008706670 */
[----:B------:R-:W-:Y:S05]  /*00d0*/  @P0 EXIT ;  /* 0x000000000000094d */ /* 0x000fea0003800000 */
[----:B------:R-:W0:Y:S01]  /*00e0*/  LDCU.64 UR4, c[0x0][0x380] ;  /* 0x00007000ff0477ac */ /* 0x000e220008000a00 */
[----:B------:R-:W-:Y:S01]  /*00f0*/  IMAD R0, R3, UR7, R0 ;  /* 0x0000000703007c24 */ /* 0x000fe2000f8e0200 */
[----:B------:R-:W1:Y:S04]  /*0100*/  LDCU.64 UR6, c[0x0][0x358] ;  /* 0x00006b00ff0677ac */ /* 0x000e680008000a00 */
[----:B------:R-:W-:-:S04]  /*0110*/  SHF.L.U32 R0, R0, 0x2, RZ ;  /* 0x0000000200007819 */ /* 0x000fc800000006ff */
[C---:B0-----:R-:W-:Y:S01]  /*0120*/  IADD3 R4, P0, PT, R0.reuse, UR4, RZ ;  /* 0x0000000400047c10 */ /* 0x041fe2000ff1e0ff */
[----:B------:R-:W0:Y:S03]  /*0130*/  LDCU.U8 UR4, c[0x0][0x388] ;  /* 0x00007100ff0477ac */ /* 0x000e260008000000 */
[----:B------:R-:W-:-:S05]  /*0140*/  LEA.HI.X.SX32 R5, R0, UR5, 0x1, P0 ;  /* 0x0000000500057c11 */ /* 0x000fca00080f0eff */
[----:B-1----:R-:W0:Y:S04]  /*0150*/  LDG.E.U8 R3, desc[UR6][R4.64] ;  /* 0x0000000604037981 */ /* 0x002e28000c1e1100 */
[----:B------:R-:W2:Y:S04]  /*0160*/  LDG.E.U8 R2, desc[UR6][R4.64+0x1] ;  /* 0x0000010604027981 */ /* 0x000ea8000c1e1100 */
[----:B------:R-:W3:Y:S01]  /*0170*/  LDG.E.U8 R0, desc[UR6][R4.64+0x2] ;  /* 0x0000020604007981 */ /* 0x000ee2000c1e1100 */
[----:B------:R-:W2:Y:S01]  /*0180*/  LDCU.U8 UR5, c[0x0][0x389] ;  /* 0x00007120ff0577ac */ /* 0x000ea20008000000 */
[----:B------:R-:W-:Y:S01]  /*0190*/  BSSY.RECONVERGENT B0, `(.L_x_0) ;  /* 0x000004d000007945 */ /* 0x000fe20003800200 */
[----:B------:R-:W-:Y:S01]  /*01a0*/  HFMA2 R7, -RZ, RZ, 1.875, 0 ;  /* 0x3f800000ff077431 */ /* 0x000fe200000001ff */
[----:B------:R-:W3:Y:S01]  /*01b0*/  LDCU.U8 UR8, c[0x0][0x38a] ;  /* 0x00007140ff0877ac */ /* 0x000ee20008000000 */
[----:B0-----:R-:W-:-:S04]  /*01c0*/  IADD3 R3, PT, PT, -R3, UR4, RZ ;  /* 0x0000000403037c10 */ /* 0x001fc8000fffe1ff */
[----:B------:R-:W-:Y:S02]  /*01d0*/  ISETP.NE.AND P0, PT, R3, 0x1, PT ;  /* 0x000000010300780c */ /* 0x000fe40003f05270 */
[----:B--2---:R-:W-:Y:S02]  /*01e0*/  IADD3 R2, PT, PT, -R2, UR5, RZ ;  /* 0x0000000502027c10 */ /* 0x004fe4000fffe1ff */
[----:B---3--:R-:W-:Y:S02]  /*01f0*/  IADD3 R0, PT, PT, -R0, UR8, RZ ;  /* 0x0000000800007c10 */ /* 0x008fe4000fffe1ff */
[----:B------:R-:W-:Y:S02]  /*0200*/  ISETP.NE.AND P2, PT, R2, 0x1, PT ;  /* 0x000000010200780c */ /* 0x000fe40003f45270 */
[----:B------:R-:W-:-:S05]  /*0210*/  ISETP.NE.AND P1, PT, R0, 0x1, PT ;  /* 0x000000010000780c */ /* 0x000fca0003f25270 */
[----:B------:R-:W-:Y:S08]  /*0220*/  @!P0 BRA `(.L_x_1) ;  /* 0x00000004000c8947 */ /* 0x000ff00003800000 */
[----:B------:R-:W-:-:S04]  /*0230*/  I2FP.F32.S32 R6, R3 ;  /* 0x0000000300067245 */ /* 0x000fc80000201400 */
[----:B------:R-:W-:-:S13]  /*0240*/  FSETP.NAN.AND P0, PT, |R6|, |R6|, PT ;  /* 0x400000060600720b */ /* 0x000fda0003f08200 */
[----:B------:R-:W-:Y:S01]  /*0250*/  @P0 FADD R7, R6, 2 ;  /* 0x4000000006070421 */ /* 0x000fe20000000000 */
[----:B------:R-:W-:Y:S06]  /*0260*/  @P0 BRA `(.L_x_1) ;  /* 0x0000000000fc0947 */ /* 0x000fec0003800000 */
[C---:B------:R-:W-:Y:S01]  /*0270*/  FMUL R7, |R6|.reuse, 16777216 ;  /* 0x4b80000006077820 */ /* 0x040fe20000400200 */
[----:B------:R-:W-:Y:S02]  /*0280*/  FSETP.GEU.AND P0, PT, |R6|, 1.175494350822287508e-38, PT ;  /* 0x008000000600780b */ /* 0x000fe40003f0e200 */
[----:B------:R-:W-:Y:S02]  /*0290*/  MOV R15, 0x3a2c32e4 ;  /* 0x3a2c32e4000f7802 */ /* 0x000fe40000000f00 */
[----:B------:R-:W-:-:S04]  /*02a0*/  FSEL R7, R7, |R6|, !P0 ;  /* 0x4000000607077208 */ /* 0x000fc80004000000 */
[----:B------:R-:W-:-:S04]  /*02b0*/  IADD3 R8, PT, PT, R7, -0x3f3504f3, RZ ;  /* 0xc0cafb0d07087810 */ /* 0x000fc80007ffe0ff */
[----:B------:R-:W-:-:S04]  /*02c0*/  LOP3.LUT R8, R8, 0xff800000, RZ, 0xc0, !PT ;  /* 0xff80000008087812 */ /* 0x000fc800078ec0ff */
[-C--:B------:R-:W-:Y:S02]  /*02d0*/  IADD3 R7, PT, PT, R7, -R8.reuse, RZ ;  /* 0x8000000807077210 */ /* 0x080fe40007ffe0ff */
[----:B------:R-:W-:-:S03]  /*02e0*/  I2FP.F32.S32 R8, R8 ;  /* 0x0000000800087245 */ /* 0x000fc60000201400 */
[C---:B------:R-:W-:Y:S01]  /*02f0*/  FADD R10, R7.reuse, 1 ;  /* 0x3f800000070a7421 */ /* 0x040fe20000000000 */
[----:B------:R-:W-:Y:S01]  /*0300*/  FADD R9, R7, -1 ;  /* 0xbf80000007097421 */ /* 0x000fe20000000000 */
[----:B------:R-:W-:Y:S02]  /*0310*/  FSEL R7, RZ, -24, P0 ;  /* 0xc1c00000ff077808 */ /* 0x000fe40000000000 */
[----:B------:R-:W-:Y:S01]  /*0320*/  FSETP.NEU.AND P0, PT, |R6|, +INF , PT ;  /* 0x7f8000000600780b */ /* 0x000fe20003f0d200 */
[----:B------:R-:W-:Y:S01]  /*0330*/  FADD R11, R9, R9 ;  /* 0x00000009090b7221 */ /* 0x000fe20000000000 */
[----:B------:R-:W0:Y:S01]  /*0340*/  MUFU.RCP R10, R10 ;  /* 0x0000000a000a7308 */ /* 0x000e220000001000 */
[----:B------:R-:W-:Y:S01]  /*0350*/  FFMA R8, R8, 1.1920928955078125e-07, R7 ;  /* 0x3400000008087823 */ /* 0x000fe20000000007 */
[----:B------:R-:W-:-:S13]  /*0360*/  ISETP.NE.AND P0, PT, R3, RZ, P0 ;  /* 0x000000ff0300720c */ /* 0x000fda0000705270 */
[----:B------:R-:W-:Y:S01]  /*0370*/  @!P0 SHF.L.U32 R3, R3, 0x1, RZ ;  /* 0x0000000103038819 */ /* 0x000fe200000006ff */
[----:B0-----:R-:W-:-:S03]  /*0380*/  FMUL R11, R10, R11 ;  /* 0x0000000b0a0b7220 */ /* 0x001fc60000400000 */
[----:B------:R-:W-:Y:S01]  /*0390*/  @!P0 I2FP.F32.S32 R3, R3 ;  /* 0x0000000300038245 */ /* 0x000fe20000201400 */
[----:B------:R-:W-:Y:S01]  /*03a0*/  FADD R13, R9, -R11 ;  /* 0x8000000b090d7221 */ /* 0x000fe20000000000 */
[C---:B------:R-:W-:Y:S01]  /*03b0*/  FMUL R12, R11.reuse, R11 ;  /* 0x0000000b0b0c7220 */ /* 0x040fe20000400000 */
[----:B------:R-:W-:Y:S02]  /*03c0*/  FFMA R7, R11, 1.4426950216293334961, R8 ;  /* 0x3fb8aa3b0b077823 */ /* 0x000fe40000000008 */
[----:B------:R-:W-:Y:S01]  /*03d0*/  FADD R14, R13, R13 ;  /* 0x0000000d0d0e7221 */ /* 0x000fe20000000000 */
[----:B------:R-:W-:Y:S01]  /*03e0*/  FFMA R13, R12, R15, 0.0032181653659790754318 ;  /* 0x3b52e7db0c0d7423 */ /* 0x000fe2000000000f */
[----:B------:R-:W-:Y:S02]  /*03f0*/  FADD R8, R8, -R7 ;  /* 0x8000000708087221 */ /* 0x000fe40000000000 */
[----:B------:R-:W-:Y:S01]  /*0400*/  FFMA R9, R9, -R11, R14 ;  /* 0x8000000b09097223 */ /* 0x000fe2000000000e */
[----:B------:R-:W-:Y:S01]  /*0410*/  FFMA R13, R12, R13, 0.018033718690276145935 ;  /* 0x3c93bb730c0d7423 */ /* 0x000fe2000000000d */
[----:B------:R-:W-:-:S02]  /*0420*/  FFMA R8, R11, 1.4426950216293334961, R8 ;  /* 0x3fb8aa3b0b087823 */ /* 0x000fc40000000008 */
[----:B------:R-:W-:Y:S01]  /*0430*/  FMUL R9, R10, R9 ;  /* 0x000000090a097220 */ /* 0x000fe20000400000 */
[----:B------:R-:W-:-:S03]  /*0440*/  FFMA R13, R12, R13, 0.12022458761930465698 ;  /* 0x3df6384f0c0d7423 */ /* 0x000fc6000000000d */
[----:B------:R-:W-:Y:S01]  /*0450*/  FFMA R8, R9, 1.4426950216293334961, R8 ;  /* 0x3fb8aa3b09087823 */ /* 0x000fe20000000008 */
[----:B------:R-:W-:-:S03]  /*0460*/  FMUL R12, R12, R13 ;  /* 0x0000000d0c0c7220 */ /* 0x000fc60000400000 */
[----:B------:R-:W-:Y:S01]  /*0470*/  FFMA R10, R11, 1.9251366722983220825e-08, R8 ;  /* 0x32a55e340b0a7823 */ /* 0x000fe20000000008 */
[----:B------:R-:W-:-:S04]  /*0480*/  FMUL R8, R12, 3 ;  /* 0x404000000c087820 */ /* 0x000fc80000400000 */
[----:B------:R-:W-:-:S04]  /*0490*/  FFMA R9, R9, R8, R10 ;  /* 0x0000000809097223 */ /* 0x000fc8000000000a */
[----:B------:R-:W-:-:S04]  /*04a0*/  FFMA R12, R11, R12, R9 ;  /* 0x0000000c0b0c7223 */ /* 0x000fc80000000009 */
[----:B------:R-:W-:-:S04]  /*04b0*/  FADD R8, R7, R12 ;  /* 0x0000000c07087221 */ /* 0x000fc80000000000 */
[----:B------:R-:W-:Y:S01]  /*04c0*/  FMUL R9, R8, 2 ;  /* 0x4000000008097820 */ /* 0x000fe20000400000 */
[----:B------:R-:W-:-:S03]  /*04d0*/  FADD R7, -R7, R8 ;  /* 0x0000000807077221 */ /* 0x000fc60000000100 */
[----:B------:R-:W0:Y:S01]  /*04e0*/  FRND R10, R9 ;  /* 0x00000009000a7307 */ /* 0x000e220000201000 */
[----:B------:R-:W-:Y:S01]  /*04f0*/  FADD R7, R12, -R7 ;  /* 0x800000070c077221 */ /* 0x000fe20000000000 */
[----:B------:R-:W-:Y:S01]  /*0500*/  FFMA R8, R8, 2, -R9 ;  /* 0x4000000008087823 */ /* 0x000fe20000000809 */
[----:B------:R-:W-:Y:S01]  /*0510*/  HFMA2 R12, -RZ, RZ, 0.64013671875, -15.109375 ;  /* 0x391fcb8eff0c7431 */ /* 0x000fe200000001ff */
[----:B------:R-:W-:Y:S02]  /*0520*/  FSETP.GT.AND P4, PT, |R9|, 152, PT ;  /* 0x431800000900780b */ /* 0x000fe40003f84200 */
[----:B------:R-:W-:Y:S02]  /*0530*/  FFMA R8, R7, 2, R8 ;  /* 0x4000000007087823 */ /* 0x000fe40000000008 */
[----:B------:R-:W1:Y:S01]  /*0540*/  F2I.NTZ R11, R9 ;  /* 0x00000009000b7305 */ /* 0x000e620000203100 */
[----:B0-----:R-:W-:Y:S01]  /*0550*/  FADD R7, R9, -R10 ;  /* 0x8000000a09077221 */ /* 0x001fe20000000000 */
[----:B------:R-:W-:-:S03]  /*0560*/  FSETP.GT.AND P3, PT, R10, RZ, PT ;  /* 0x000000ff0a00720b */ /* 0x000fc60003f64000 */
[----:B------:R-:W-:Y:S01]  /*0570*/  FADD R7, R7, R8 ;  /* 0x0000000807077221 */ /* 0x000fe20000000000 */
[----:B------:R-:W-:Y:S02]  /*0580*/  SEL R6, RZ, 0x83000000, P3 ;  /* 0x83000000ff067807 */ /* 0x000fe40001800000 */
[----:B------:R-:W-:Y:S01]  /*0590*/  FSETP.GEU.AND P3, PT, R9, RZ, PT ;  /* 0x000000ff0900720b */ /* 0x000fe20003f6e000 */
[----:B------:R-:W-:Y:S01]  /*05a0*/  FFMA R8, R7, R12, 0.0013391353422775864601 ;  /* 0x3aaf85ed07087423 */ /* 0x000fe2000000000c */
[----:B-1----:R-:W-:-:S03]  /*05b0*/  LEA R11, R11, -R6, 0x17 ;  /* 0x800000060b0b7211 */ /* 0x002fc600078eb8ff */
[----:B------:R-:W-:-:S04]  /*05c0*/  FFMA R8, R7, R8, 0.0096188392490148544312 ;  /* 0x3c1d985607087423 */ /* 0x000fc80000000008 */
[----:B------:R-:W-:-:S04]  /*05d0*/  FFMA R8, R7, R8, 0.055503588169813156128 ;  /* 0x3d6357bb07087423 */ /* 0x000fc80000000008 */
[----:B------:R-:W-:-:S04]  /*05e0*/  FFMA R8, R7, R8, 0.24022644758224487305 ;  /* 0x3e75fdec07087423 */ /* 0x000fc80000000008 */
[----:B------:R-:W-:Y:S01]  /*05f0*/  FFMA R10, R7, R8, 0.69314718246459960938 ;  /* 0x3f317218070a7423 */ /* 0x000fe20000000008 */
[----:B------:R-:W-:-:S03]  /*0600*/  IADD3 R8, PT, PT, R6, 0x7f000000, RZ ;  /* 0x7f00000006087810 */ /* 0x000fc60007ffe0ff */
[----:B------:R-:W-:Y:S01]  /*0610*/  FFMA R13, R7, R10, 1 ;  /* 0x3f800000070d7423 */ /* 0x000fe2000000000a */
[----:B------:R-:W-:-:S03]  /*0620*/  FSEL R7, RZ, +INF , !P3 ;  /* 0x7f800000ff077808 */ /* 0x000fc60005800000 */
[----:B------:R-:W-:-:S04]  /*0630*/  FMUL R8, R8, R13 ;  /* 0x0000000d08087220 */ /* 0x000fc80000400000 */
[----:B------:R-:W-:Y:S01]  /*0640*/  @!P4 FMUL R7, R11, R8 ;  /* 0x000000080b07c220 */ /* 0x000fe20000400000 */
[----:B------:R-:W-:-:S07]  /*0650*/  @!P0 LOP3.LUT R7, R3, 0x7fffffff, RZ, 0xc0, !PT ;  /* 0x7fffffff03078812 */ /* 0x000fce00078ec0ff */
.L_x_1:
[----:B------:R-:W-:Y:S05]  /*0660*/  BSYNC.RECONVERGENT B0 ;  /* 0x0000000000007941 */ /* 0x000fea0003800200 */
.L_x_0:
[----:B------:R-:W-:Y:S01]  /*0670*/  BSSY.RECONVERGENT B0, `(.L_x_2) ;  /* 0x0000046000007945 */ /* 0x000fe20003800200 */
[----:B------:R-:W-:-:S03]  /*0680*/  IMAD.MOV.U32 R6, RZ, RZ, 0x3f800000 ;  /* 0x3f800000ff067424 */ /* 0x000fc600078e00ff */
[----:B------:R-:W-:Y:S05]  /*0690*/  @!P2 BRA `(.L_x_3) ;  /* 0x00000004000ca947 */ /* 0x000fea0003800000 */
        /* <DEDUP_REMOVED lines=67> */
.L_x_3:
[----:B------:R-:W-:Y:S05]  /*0ad0*/  BSYNC.RECONVERGENT B0 ;  /* 0x0000000000007941 */ /* 0x000fea0003800200 */
.L_x_2:
[----:B------:R-:W-:Y:S01]  /*0ae0*/  BSSY.RECONVERGENT B0, `(.L_x_4) ;  /* 0x0000047000007945 */ /* 0x000fe20003800200 */
[----:B------:R-:W-:Y:S01]  /*0af0*/  FADD R7, R6, R7 ;  /* 0x0000000706077221 */ /* 0x000fe20000000000 */
[----:B------:R-:W-:Y:S02]  /*0b00*/  IMAD.MOV.U32 R6, RZ, RZ, 0x3f800000 ;  /* 0x3f800000ff067424 */ /* 0x000fe400078e00ff */
        /* <DEDUP_REMOVED lines=26> */
[C---:B------:R-:W-:Y:S02]  /*0cb0*/  FFMA R3, R11.reuse, 1.4426950216293334961, R6 ;  /* 0x3fb8aa3b0b037823 */ /* 0x040fe40000000006 */
        /* <DEDUP_REMOVED lines=30> */
[----:B------:R-:W-:Y:S02]  /*0ea0*/  IADD3 R8, PT, PT, R2, 0x7f000000, RZ ;  /* 0x7f00000002087810 */ /* 0x000fe40007ffe0ff */
[----:B-1----:R-:W-:Y:S01]  /*0eb0*/  LEA R11, R11, -R2, 0x17 ;  /* 0x800000020b0b7211 */ /* 0x002fe200078eb8ff */
[----:B------:R-:W-:-:S04]  /*0ec0*/  FFMA R6, R3, R6, 0.0096188392490148544312 ;  /* 0x3c1d985603067423 */ /* 0x000fc80000000006 */
[----:B------:R-:W-:-:S04]  /*0ed0*/  FFMA R6, R3, R6, 0.055503588169813156128 ;  /* 0x3d6357bb03067423 */ /* 0x000fc80000000006 */
[----:B------:R-:W-:-:S04]  /*0ee0*/  FFMA R6, R3, R6, 0.24022644758224487305 ;  /* 0x3e75fdec03067423 */ /* 0x000fc80000000006 */
[----:B------:R-:W-:-:S04]  /*0ef0*/  FFMA R6, R3, R6, 0.69314718246459960938 ;  /* 0x3f31721803067423 */ /* 0x000fc80000000006 */
[----:B------:R-:W-:Y:S01]  /*0f00*/  FFMA R3, R3, R6, 1 ;  /* 0x3f80000003037423 */ /* 0x000fe20000000006 */
[----:B------:R-:W-:-:S03]  /*0f10*/  FSEL R6, RZ, +INF , !P1 ;  /* 0x7f800000ff067808 */ /* 0x000fc60004800000 */
[----:B------:R-:W-:-:S04]  /*0f20*/  FMUL R8, R8, R3 ;  /* 0x0000000308087220 */ /* 0x000fc80000400000 */
[----:B------:R-:W-:Y:S01]  /*0f30*/  @!P2 FMUL R6, R11, R8 ;  /* 0x000000080b06a220 */ /* 0x000fe20000400000 */
[----:B------:R-:W-:-:S07]  /*0f40*/  @!P0 LOP3.LUT R6, R0, 0x7fffffff, RZ, 0xc0, !PT ;  /* 0x7fffffff00068812 */ /* 0x000fce00078ec0ff */
.L_x_5:
[----:B------:R-:W-:Y:S05]  /*0f50*/  BSYNC.RECONVERGENT B0 ;  /* 0x0000000000007941 */ /* 0x000fea0003800200 */
.L_x_4:
[----:B------:R-:W-:Y:S01]  /*0f60*/  FADD R7, R7, R6 ;  /* 0x0000000607077221 */ /* 0x000fe20000000000 */
[----:B------:R-:W-:Y:S03]  /*0f70*/  BSSY.RECONVERGENT B0, `(.L_x_6) ;  /* 0x000000c000007945 */ /* 0x000fe60003800200 */
[----:B------:R-:W-:Y:S01]  /*0f80*/  VIADD R0, R7, 0xf3000000 ;  /* 0xf300000007007836 */ /* 0x000fe20000000000 */
[----:B------:R0:W1:Y:S04]  /*0f90*/  MUFU.RSQ R2, R7 ;  /* 0x0000000700027308 */ /* 0x0000680000001400 */
[----:B------:R-:W-:-:S13]  /*0fa0*/  ISETP.GT.U32.AND P0, PT, R0, 0x727fffff, PT ;  /* 0x727fffff0000780c */ /* 0x000fda0003f04070 */
[----:B01----:R-:W-:Y:S05]  /*0fb0*/  @!P0 BRA `(.L_x_7) ;  /* 0x00000000000c8947 */ /* 0x003fea0003800000 */
[----:B------:R-:W-:-:S07]  /*0fc0*/  MOV R9, 0xfe0 ;  /* 0x00000fe000097802 */ /* 0x000fce0000000f00 */
[----:B------:R-:W-:Y:S05]  /*0fd0*/  CALL.REL.NOINC `($__internal_0_$__cuda_sm20_sqrt_rn_f32_slowpath) ;  /* 0x0000000000807944 */ /* 0x000fea0003c00000 */
[----:B------:R-:W-:Y:S05]  /*0fe0*/  BRA `(.L_x_8) ;  /* 0x0000000000107947 */ /* 0x000fea0003800000 */
.L_x_7:
[----:B------:R-:W-:Y:S01]  /*0ff0*/  FMUL.FTZ R0, R7, R2 ;  /* 0x0000000207007220 */ /* 0x000fe20000410000 */
[----:B------:R-:W-:-:S03]  /*1000*/  FMUL.FTZ R2, R2, 0.5 ;  /* 0x3f00000002027820 */ /* 0x000fc60000410000 */
[----:B------:R-:W-:-:S04]  /*1010*/  FFMA R3, -R0, R0, R7 ;  /* 0x0000000000037223 */ /* 0x000fc80000000107 */
[----:B------:R-:W-:-:S07]  /*1020*/  FFMA R0, R3, R2, R0 ;  /* 0x0000000203007223 */ /* 0x000fce0000000000 */
.L_x_8:
[----:B------:R-:W-:Y:S05]  /*1030*/  BSYNC.RECONVERGENT B0 ;  /* 0x0000000000007941 */ /* 0x000fea0003800200 */
.L_x_6:
[----:B------:R-:W0:Y:S01]  /*1040*/  LDCU UR5, c[0x0][0x38c] ;  /* 0x00007180ff0577ac */ /* 0x000e220008000800 */
[----:B------:R-:W-:Y:S01]  /*1050*/  BSSY.RECONVERGENT B0, `(.L_x_9) ;  /* 0x0000011000007945 */ /* 0x000fe20003800200 */
[----:B------:R-:W1:Y:S01]  /*1060*/  LDCU UR4, c[0x0][0x390] ;  /* 0x00007200ff0477ac */ /* 0x000e620008000800 */
[----:B0-----:R-:W-:Y:S01]  /*1070*/  I2FP.F32.S32 R3, UR5 ;  /* 0x0000000500037c45 */ /* 0x001fe20008201400 */
[----:B-1----:R-:W-:-:S04]  /*1080*/  UIADD3 UR4, UPT, UPT, -UR5, UR4, URZ ;  /* 0x0000000405047290 */ /* 0x002fc8000fffe1ff */
[----:B------:R-:W-:Y:S02]  /*1090*/  FADD R0, -R3, R0 ;  /* 0x0000000003007221 */ /* 0x000fe40000000100 */
[----:B------:R-:W-:-:S04]  /*10a0*/  I2FP.F32.S32 R7, UR4 ;  /* 0x0000000400077c45 */ /* 0x000fc80008201400 */
[----:B------:R-:W0:Y:S08]  /*10b0*/  MUFU.RCP R2, R7 ;  /* 0x0000000700027308 */ /* 0x000e300000001000 */
[----:B------:R-:W1:Y:S01]  /*10c0*/  FCHK P0, R0, R7 ;  /* 0x0000000700007302 */ /* 0x000e620000000000 */
[----:B0-----:R-:W-:-:S04]  /*10d0*/  FFMA R9, -R7, R2, 1 ;  /* 0x3f80000007097423 */ /* 0x001fc80000000102 */
[----:B------:R-:W-:-:S04]  /*10e0*/  FFMA R9, R2, R9, R2 ;  /* 0x0000000902097223 */ /* 0x000fc80000000002 */
[----:B------:R-:W-:-:S04]  /*10f0*/  FFMA R2, R0, R9, RZ ;  /* 0x0000000900027223 */ /* 0x000fc800000000ff */
[----:B------:R-:W-:-:S04]  /*1100*/  FFMA R3, -R7, R2, R0 ;  /* 0x0000000207037223 */ /* 0x000fc80000000100 */
[----:B------:R-:W-:Y:S01]  /*1110*/  FFMA R2, R9, R3, R2 ;  /* 0x0000000309027223 */ /* 0x000fe20000000002 */
[----:B-1----:R-:W-:Y:S06]  /*1120*/  @!P0 BRA `(.L_x_10) ;  /* 0x00000000000c8947 */ /* 0x002fec0003800000 */
[----:B------:R-:W-:-:S07]  /*1130*/  MOV R2, 0x1150 ;  /* 0x0000115000027802 */ /* 0x000fce0000000f00 */
[----:B------:R-:W-:Y:S05]  /*1140*/  CALL.REL.NOINC `($__internal_1_$__cuda_sm3x_div_rn_noftz_f32_slowpath) ;  /* 0x0000000000847944 */ /* 0x000fea0003c00000 */
[----:B------:R-:W-:-:S07]  /*1150*/  MOV R2, R0 ;  /* 0x0000000000027202 */ /* 0x000fce0000000f00 */
.L_x_10:
[----:B------:R-:W-:Y:S05]  /*1160*/  BSYNC.RECONVERGENT B0 ;  /* 0x0000000000007941 */ /* 0x000fea0003800200 */
.L_x_9:
[----:B------:R-:W-:-:S05]  /*1170*/  FMUL R2, R2, 255 ;  /* 0x437f000002027820 */ /* 0x000fca0000400000 */
[C---:B------:R-:W-:Y:S02]  /*1180*/  FSETP.GEU.AND P0, PT, R2.reuse, RZ, PT ;  /* 0x000000ff0200720b */ /* 0x040fe40003f0e000 */
[----:B------:R-:W-:-:S04]  /*1190*/  FMNMX.NAN R2, R2, 255, PT ;  /* 0x437f000002027809 */ /* 0x000fc80003820000 */
[----:B------:R-:W-:-:S04]  /*11a0*/  FSEL R2, R2, RZ, P0 ;  /* 0x000000ff02027208 */ /* 0x000fc80000000000 */
[----:B------:R-:W0:Y:S02]  /*11b0*/  F2I.U32.TRUNC.NTZ R3, R2 ;  /* 0x0000000200037305 */ /* 0x000e24000020f000 */
[----:B0-----:R-:W-:Y:S01]  /*11c0*/  STG.E.U8 desc[UR6][R4.64+0x3], R3 ;  /* 0x0000030304007986 */ /* 0x001fe2000c101106 */
[----:B------:R-:W-:Y:S05]  /*11d0*/  EXIT ;  /* 0x000000000000794d */ /* 0x000fea0003800000 */
        .weak           $__internal_0_$__cuda_sm20_sqrt_rn_f32_slowpath
        .type           $__internal_0_$__cuda_sm20_sqrt_rn_f32_slowpath,@function
        .size           $__internal_0_$__cuda_sm20_sqrt_rn_f32_slowpath,($__internal_1_$__cuda_sm3x_div_rn_noftz_f32_slowpath - $__internal_0_$__cuda_sm20_sqrt_rn_f32_slowpath)
$__internal_0_$__cuda_sm20_sqrt_rn_f32_slowpath:
[----:B------:R-:W-:-:S13]  /*11e0*/  LOP3.LUT P0, RZ, R7, 0x7fffffff, RZ, 0xc0, !PT ;  /* 0x7fffffff07ff7812 */ /* 0x000fda000780c0ff */
[----:B------:R-:W-:Y:S01]  /*11f0*/  @!P0 MOV R2, R7 ;  /* 0x0000000700028202 */ /* 0x000fe20000000f00 */
[----:B------:R-:W-:Y:S06]  /*1200*/  @!P0 BRA `(.L_x_11) ;  /* 0x0000000000448947 */ /* 0x000fec0003800000 */
[----:B------:R-:W-:Y:S02]  /*1210*/  FSETP.GEU.FTZ.AND P0, PT, R7, RZ, PT ;  /* 0x000000ff0700720b */ /* 0x000fe40003f1e000 */
[----:B------:R-:W-:-:S11]  /*1220*/  MOV R0, R7 ;  /* 0x0000000700007202 */ /* 0x000fd60000000f00 */
[----:B------:R-:W-:Y:S01]  /*1230*/  @!P0 MOV R2, 0x7fffffff ;  /* 0x7fffffff00028802 */ /* 0x000fe20000000f00 */
[----:B------:R-:W-:Y:S06]  /*1240*/  @!P0 BRA `(.L_x_11) ;  /* 0x0000000000348947 */ /* 0x000fec0003800000 */
[----:B------:R-:W-:-:S13]  /*1250*/  FSETP.GTU.FTZ.AND P0, PT, |R0|, +INF , PT ;  /* 0x7f8000000000780b */ /* 0x000fda0003f1c200 */
[----:B------:R-:W-:Y:S01]  /*1260*/  @P0 FADD.FTZ R2, R0, 1 ;  /* 0x3f80000000020421 */ /* 0x000fe20000010000 */
[----:B------:R-:W-:Y:S06]  /*1270*/  @P0 BRA `(.L_x_11) ;  /* 0x0000000000280947 */ /* 0x000fec0003800000 */
[----:B------:R-:W-:-:S13]  /*1280*/  FSETP.NEU.FTZ.AND P0, PT, |R0|, +INF , PT ;  /* 0x7f8000000000780b */ /* 0x000fda0003f1d200 */
[----:B------:R-:W-:-:S04]  /*1290*/  @P0 FFMA R3, R0, 1.84467440737095516160e+19, RZ ;  /* 0x5f80000000030823 */ /* 0x000fc800000000ff */
[----:B------:R-:W0:Y:S02]  /*12a0*/  @P0 MUFU.RSQ R2, R3 ;  /* 0x0000000300020308 */ /* 0x000e240000001400 */
[----:B0-----:R-:W-:Y:S01]  /*12b0*/  @P0 FMUL.FTZ R6, R3, R2 ;  /* 0x0000000203060220 */ /* 0x001fe20000410000 */
[----:B------:R-:W-:Y:S01]  /*12c0*/  @P0 FMUL.FTZ R8, R2, 0.5 ;  /* 0x3f00000002080820 */ /* 0x000fe20000410000 */
[----:B------:R-:W-:Y:S02]  /*12d0*/  @!P0 MOV R2, R0 ;  /* 0x0000000000028202 */ /* 0x000fe40000000f00 */
[----:B------:R-:W-:-:S04]  /*12e0*/  @P0 FADD.FTZ R7, -R6, -RZ ;  /* 0x800000ff06070221 */ /* 0x000fc80000010100 */
[----:B------:R-:W-:-:S04]  /*12f0*/  @P0 FFMA R7, R6, R7, R3 ;  /* 0x0000000706070223 */ /* 0x000fc80000000003 */
[----:B------:R-:W-:-:S04]  /*1300*/  @P0 FFMA R7, R7, R8, R6 ;  /* 0x0000000807070223 */ /* 0x000fc80000000006 */
[----:B------:R-:W-:-:S07]  /*1310*/  @P0 FMUL.FTZ R2, R7, 2.3283064365386962891e-10 ;  /* 0x2f80000007020820 */ /* 0x000fce0000410000 */
.L_x_11:
[----:B------:R-:W-:Y:S01]  /*1320*/  HFMA2 R3, -RZ, RZ, 0, 0 ;  /* 0x00000000ff037431 */ /* 0x000fe200000001ff */
[----:B------:R-:W-:Y:S02]  /*1330*/  MOV R0, R2 ;  /* 0x0000000200007202 */ /* 0x000fe40000000f00 */
[----:B------:R-:W-:-:S04]  /*1340*/  MOV R2, R9 ;  /* 0x0000000900027202 */ /* 0x000fc80000000f00 */
[----:B------:R-:W-:Y:S05]  /*1350*/  RET.REL.NODEC R2 `(chroma_key) ;  /* 0xffffffec02287950 */ /* 0x000fea0003c3ffff */
        .weak           $__internal_1_$__cuda_sm3x_div_rn_noftz_f32_slowpath
        .type           $__internal_1_$__cuda_sm3x_div_rn_noftz_f32_slowpath,@function
        .size           $__internal_1_$__cuda_sm3x_div_rn_noftz_f32_slowpath,(.L_x_25 - $__internal_1_$__cuda_sm3x_div_rn_noftz_f32_slowpath)
$__internal_1_$__cuda_sm3x_div_rn_noftz_f32_slowpath:
[----:B------:R-:W-:Y:S01]  /*1360*/  SHF.R.U32.HI R6, RZ, 0x17, R7 ;  /* 0x00000017ff067819 */ /* 0x000fe20000011607 */
[----:B------:R-:W-:Y:S01]  /*1370*/  BSSY.RECONVERGENT B1, `(.L_x_12) ;  /* 0x0000064000017945 */ /* 0x000fe20003800200 */
[----:B------:R-:W-:Y:S02]  /*1380*/  SHF.R.U32.HI R3, RZ, 0x17, R0 ;  /* 0x00000017ff037819 */ /* 0x000fe40000011600 */
[----:B------:R-:W-:Y:S02]  /*1390*/  LOP3.LUT R6, R6, 0xff, RZ, 0xc0, !PT ;  /* 0x000000ff06067812 */ /* 0x000fe400078ec0ff */
[----:B------:R-:W-:Y:S02]  /*13a0*/  LOP3.LUT R12, R3, 0xff, RZ, 0xc0, !PT ;  /* 0x000000ff030c7812 */ /* 0x000fe400078ec0ff */
[----:B------:R-:W-:Y:S01]  /*13b0*/  MOV R8, R0 ;  /* 0x0000000000087202 */ /* 0x000fe20000000f00 */
[----:B------:R-:W-:Y:S01]  /*13c0*/  VIADD R10, R6, 0xffffffff ;  /* 0xffffffff060a7836 */ /* 0x000fe20000000000 */
[----:B------:R-:W-:-:S04]  /*13d0*/  IADD3 R11, PT, PT, R12, -0x1, RZ ;  /* 0xffffffff0c0b7810 */ /* 0x000fc80007ffe0ff */
[----:B------:R-:W-:-:S04]  /*13e0*/  ISETP.GT.U32.AND P0, PT, R10, 0xfd, PT ;  /* 0x000000fd0a00780c */ /* 0x000fc80003f04070 */
[----:B------:R-:W-:-:S13]  /*13f0*/  ISETP.GT.U32.OR P0, PT, R11, 0xfd, P0 ;  /* 0x000000fd0b00780c */ /* 0x000fda0000704470 */
[----:B------:R-:W-:Y:S01]  /*1400*/  @!P0 MOV R9, RZ ;  /* 0x000000ff00098202 */ /* 0x000fe20000000f00 */
[----:B------:R-:W-:Y:S06]  /*1410*/  @!P0 BRA `(.L_x_13) ;  /* 0x0000000000608947 */ /* 0x000fec0003800000 */
[----:B------:R-:W-:Y:S02]  /*1420*/  FSETP.GTU.FTZ.AND P0, PT, |R0|, +INF , PT ;  /* 0x7f8000000000780b */ /* 0x000fe40003f1c200 */
[----:B------:R-:W-:Y:S02]  /*1430*/  FSETP.GTU.FTZ.AND P1, PT, |R7|, +INF , PT ;  /* 0x7f8000000700780b */ /* 0x000fe40003f3c200 */
[----:B------:R-:W-:Y:S02]  /*1440*/  MOV R3, R7 ;  /* 0x0000000700037202 */ /* 0x000fe40000000f00 */
[----:B------:R-:W-:-:S13]  /*1450*/  PLOP3.LUT P0, PT, P0, P1, PT, 0xf8, 0x8f ;  /* 0x00000000008f781c */ /* 0x000fda0000703f70 */
[----:B------:R-:W-:Y:S05]  /*1460*/  @P0 BRA `(.L_x_14) ;  /* 0x00000004004c0947 */ /* 0x000fea0003800000 */
[----:B------:R-:W-:-:S13]  /*1470*/  LOP3.LUT P0, RZ, R7, 0x7fffffff, R8, 0xc8, !PT ;  /* 0x7fffffff07ff7812 */ /* 0x000fda000780c808 */
[----:B------:R-:W-:Y:S05]  /*1480*/  @!P0 BRA `(.L_x_15) ;  /* 0x00000004003c8947 */ /* 0x000fea0003800000 */
[C---:B------:R-:W-:Y:S02]  /*1490*/  FSETP.NEU.FTZ.AND P2, PT, |R0|.reuse, +INF , PT ;  /* 0x7f8000000000780b */ /* 0x040fe40003f5d200 */
[----:B------:R-:W-:Y:S02]  /*14a0*/  FSETP.NEU.FTZ.AND P1, PT, |R3|, +INF , PT ;  /* 0x7f8000000300780b */ /* 0x000fe40003f3d200 */
[----:B------:R-:W-:-:S11]  /*14b0*/  FSETP.NEU.FTZ.AND P0, PT, |R0|, +INF , PT ;  /* 0x7f8000000000780b */ /* 0x000fd60003f1d200 */
[----:B------:R-:W-:Y:S05]  /*14c0*/  @!P1 BRA !P2, `(.L_x_15) ;  /* 0x00000004002c9947 */ /* 0x000fea0005000000 */
[----:B------:R-:W-:-:S04]  /*14d0*/  LOP3.LUT P2, RZ, R8, 0x7fffffff, RZ, 0xc0, !PT ;  /* 0x7fffffff08ff7812 */ /* 0x000fc8000784c0ff */
[----:B------:R-:W-:-:S13]  /*14e0*/  PLOP3.LUT P1, PT, P1, P2, PT, 0x2f, 0xf2 ;  /* 0x0000000000f2781c */ /* 0x000fda0000f24577 */
[----:B------:R-:W-:Y:S05]  /*14f0*/  @P1 BRA `(.L_x_16) ;  /* 0x0000000400181947 */ /* 0x000fea0003800000 */
[----:B------:R-:W-:-:S04]  /*1500*/  LOP3.LUT P1, RZ, R7, 0x7fffffff, RZ, 0xc0, !PT ;  /* 0x7fffffff07ff7812 */ /* 0x000fc8000782c0ff */
[----:B------:R-:W-:-:S13]  /*1510*/  PLOP3.LUT P0, PT, P0, P1, PT, 0x2f, 0xf2 ;  /* 0x0000000000f2781c */ /* 0x000fda0000702577 */
[----:B------:R-:W-:Y:S05]  /*1520*/  @P0 BRA `(.L_x_17) ;  /* 0x0000000400000947 */ /* 0x000fea0003800000 */
[----:B------:R-:W-:Y:S02]  /*1530*/  ISETP.GE.AND P0, PT, R11, RZ, PT ;  /* 0x000000ff0b00720c */ /* 0x000fe40003f06270 */
[----:B------:R-:W-:-:S11]  /*1540*/  ISETP.GE.AND P1, PT, R10, RZ, PT ;  /* 0x000000ff0a00720c */ /* 0x000fd60003f26270 */
[----:B------:R-:W-:Y:S01]  /*1550*/  @P0 MOV R9, RZ ;  /* 0x000000ff00090202 */ /* 0x000fe20000000f00 */
[----:B------:R-:W-:Y:S01]  /*1560*/  @!P0 FFMA R8, R0, 1.84467440737095516160e+19, RZ ;  /* 0x5f80000000088823 */ /* 0x000fe200000000ff */
[----:B------:R-:W-:Y:S01]  /*1570*/  @!P0 MOV R9, 0xffffffc0 ;  /* 0xffffffc000098802 */ /* 0x000fe20000000f00 */
[----:B------:R-:W-:-:S03]  /*1580*/  @!P1 FFMA R7, R3, 1.84467440737095516160e+19, RZ ;  /* 0x5f80000003079823 */ /* 0x000fc600000000ff */
[----:B------:R-:W-:-:S07]  /*1590*/  @!P1 IADD3 R9, PT, PT, R9, 0x40, RZ ;  /* 0x0000004009099810 */ /* 0x000fce0007ffe0ff */
.L_x_13:
[----:B------:R-:W-:Y:S01]  /*15a0*/  LEA R0, R6, 0xc0800000, 0x17 ;  /* 0xc080000006007811 */ /* 0x000fe200078eb8ff */
[----:B------:R-:W-:Y:S01]  /*15b0*/  VIADD R3, R12, 0xffffff81 ;  /* 0xffffff810c037836 */ /* 0x000fe20000000000 */
[----:B------:R-:W-:Y:S02]  /*15c0*/  BSSY.RECONVERGENT B2, `(.L_x_18) ;  /* 0x0000035000027945 */ /* 0x000fe40003800200 */
[----:B------:R-:W-:Y:S01]  /*15d0*/  IADD3 R7, PT, PT, -R0, R7, RZ ;  /* 0x0000000700077210 */ /* 0x000fe20007ffe1ff */
[C---:B------:R-:W-:Y:S01]  /*15e0*/  IMAD R0, R3.reuse, -0x800000, R8 ;  /* 0xff80000003007824 */ /* 0x040fe200078e0208 */
[----:B------:R-:W-:Y:S02]  /*15f0*/  IADD3 R6, PT, PT, R3, 0x7f, -R6 ;  /* 0x0000007f03067810 */ /* 0x000fe40007ffe806 */
[----:B------:R-:W0:Y:S01]  /*1600*/  MUFU.RCP R10, R7 ;  /* 0x00000007000a7308 */ /* 0x000e220000001000 */
[----:B------:R-:W-:Y:S01]  /*1610*/  FADD.FTZ R11, -R7, -RZ ;  /* 0x800000ff070b7221 */ /* 0x000fe20000010100 */
[----:B------:R-:W-:-:S03]  /*1620*/  IADD3 R6, PT, PT, R6, R9, RZ ;  /* 0x0000000906067210 */ /* 0x000fc60007ffe0ff */
[----:B0-----:R-:W-:-:S04]  /*1630*/  FFMA R13, R10, R11, 1 ;  /* 0x3f8000000a0d7423 */ /* 0x001fc8000000000b */
[----:B------:R-:W-:-:S04]  /*1640*/  FFMA R15, R10, R13, R10 ;  /* 0x0000000d0a0f7223 */ /* 0x000fc8000000000a */
[----:B------:R-:W-:-:S04]  /*1650*/  FFMA R8, R0, R15, RZ ;  /* 0x0000000f00087223 */ /* 0x000fc800000000ff */
[----:B------:R-:W-:-:S04]  /*1660*/  FFMA R13, R11, R8, R0 ;  /* 0x000000080b0d7223 */ /* 0x000fc80000000000 */
[----:B------:R-:W-:-:S04]  /*1670*/  FFMA R8, R15, R13, R8 ;  /* 0x0000000d0f087223 */ /* 0x000fc80000000008 */
[----:B------:R-:W-:-:S04]  /*1680*/  FFMA R11, R11, R8, R0 ;  /* 0x000000080b0b7223 */ /* 0x000fc80000000000 */
[----:B------:R-:W-:-:S05]  /*1690*/  FFMA R0, R15, R11, R8 ;  /* 0x0000000b0f007223 */ /* 0x000fca0000000008 */
[----:B------:R-:W-:-:S04]  /*16a0*/  SHF.R.U32.HI R3, RZ, 0x17, R0 ;  /* 0x00000017ff037819 */ /* 0x000fc80000011600 */
[----:B------:R-:W-:-:S04]  /*16b0*/  LOP3.LUT R3, R3, 0xff, RZ, 0xc0, !PT ;  /* 0x000000ff03037812 */ /* 0x000fc800078ec0ff */
[----:B------:R-:W-:-:S04]  /*16c0*/  IADD3 R9, PT, PT, R3, R6, RZ ;  /* 0x0000000603097210 */ /* 0x000fc80007ffe0ff */
[----:B------:R-:W-:-:S04]  /*16d0*/  IADD3 R3, PT, PT, R9, -0x1, RZ ;  /* 0xffffffff09037810 */ /* 0x000fc80007ffe0ff */
[----:B------:R-:W-:-:S13]  /*16e0*/  ISETP.GE.U32.AND P0, PT, R3, 0xfe, PT ;  /* 0x000000fe0300780c */ /* 0x000fda0003f06070 */
[----:B------:R-:W-:Y:S05]  /*16f0*/  @!P0 BRA `(.L_x_19) ;  /* 0x0000000000808947 */ /* 0x000fea0003800000 */
[----:B------:R-:W-:-:S13]  /*1700*/  ISETP.GT.AND P0, PT, R9, 0xfe, PT ;  /* 0x000000fe0900780c */ /* 0x000fda0003f04270 */
[----:B------:R-:W-:Y:S05]  /*1710*/  @P0 BRA `(.L_x_20) ;  /* 0x00000000006c0947 */ /* 0x000fea0003800000 */
[----:B------:R-:W-:-:S13]  /*1720*/  ISETP.GE.AND P0, PT, R9, 0x1, PT ;  /* 0x000000010900780c */ /* 0x000fda0003f06270 */
[----:B------:R-:W-:Y:S05]  /*1730*/  @P0 BRA `(.L_x_21) ;  /* 0x0000000000740947 */ /* 0x000fea0003800000 */
[----:B------:R-:W-:Y:S02]  /*1740*/  ISETP.GE.AND P0, PT, R9, -0x18, PT ;  /* 0xffffffe80900780c */ /* 0x000fe40003f06270 */
[----:B------:R-:W-:-:S11]  /*1750*/  LOP3.LUT R0, R0, 0x80000000, RZ, 0xc0, !PT ;  /* 0x8000000000007812 */ /* 0x000fd600078ec0ff */
[----:B------:R-:W-:Y:S05]  /*1760*/  @!P0 BRA `(.L_x_21) ;  /* 0x0000000000688947 */ /* 0x000fea0003800000 */
[CCC-:B------:R-:W-:Y:S01]  /*1770*/  FFMA.RZ R3, R15.reuse, R11.reuse, R8.reuse ;  /* 0x0000000b0f037223 */ /* 0x1c0fe2000000c008 */
[-CC-:B------:R-:W-:Y:S01]  /*1780*/  FFMA.RM R6, R15, R11.reuse, R8.reuse ;  /* 0x0000000b0f067223 */ /* 0x180fe20000004008 */
[C---:B------:R-:W-:Y:S02]  /*1790*/  ISETP.NE.AND P2, PT, R9.reuse, RZ, PT ;  /* 0x000000ff0900720c */ /* 0x040fe40003f45270 */
[----:B------:R-:W-:Y:S02]  /*17a0*/  ISETP.NE.AND P1, PT, R9, RZ, PT ;  /* 0x000000ff0900720c */ /* 0x000fe40003f25270 */
[----:B------:R-:W-:Y:S01]  /*17b0*/  LOP3.LUT R7, R3, 0x7fffff, RZ, 0xc0, !PT ;  /* 0x007fffff03077812 */ /* 0x000fe200078ec0ff */
[----:B------:R-:W-:Y:S01]  /*17c0*/  FFMA.RP R3, R15, R11, R8 ;  /* 0x0000000b0f037223 */ /* 0x000fe20000008008 */
[----:B------:R-:W-:Y:S02]  /*17d0*/  IADD3 R8, PT, PT, R9, 0x20, RZ ;  /* 0x0000002009087810 */ /* 0x000fe40007ffe0ff */
[----:B------:R-:W-:-:S02]  /*17e0*/  LOP3.LUT R7, R7, 0x800000, RZ, 0xfc, !PT ;  /* 0x0080000007077812 */ /* 0x000fc400078efcff */
[----:B------:R-:W-:Y:S02]  /*17f0*/  IADD3 R9, PT, PT, -R9, RZ, RZ ;  /* 0x000000ff09097210 */ /* 0x000fe40007ffe1ff */
[----:B------:R-:W-:Y:S02]  /*1800*/  SHF.L.U32 R8, R7, R8, RZ ;  /* 0x0000000807087219 */ /* 0x000fe400000006ff */
[----:B------:R-:W-:Y:S02]  /*1810*/  FSETP.NEU.FTZ.AND P0, PT, R3, R6, PT ;  /* 0x000000060300720b */ /* 0x000fe40003f1d000 */
[----:B------:R-:W-:Y:S02]  /*1820*/  SEL R6, R9, RZ, P2 ;  /* 0x000000ff09067207 */ /* 0x000fe40001000000 */
[----:B------:R-:W-:Y:S02]  /*1830*/  ISETP.NE.AND P1, PT, R8, RZ, P1 ;  /* 0x000000ff0800720c */ /* 0x000fe40000f25270 */
[----:B------:R-:W-:-:S02]  /*1840*/  SHF.R.U32.HI R6, RZ, R6, R7 ;  /* 0x00000006ff067219 */ /* 0x000fc40000011607 */
[----:B------:R-:W-:Y:S02]  /*1850*/  PLOP3.LUT P0, PT, P0, P1, PT, 0xf8, 0x8f ;  /* 0x00000000008f781c */ /* 0x000fe40000703f70 */
[----:B------:R-:W-:Y:S02]  /*1860*/  SHF.R.U32.HI R8, RZ, 0x1, R6 ;  /* 0x00000001ff087819 */ /* 0x000fe40000011606 */
[----:B------:R-:W-:-:S04]  /*1870*/  SEL R3, RZ, 0x1, !P0 ;  /* 0x00000001ff037807 */ /* 0x000fc80004000000 */
[----:B------:R-:W-:-:S04]  /*1880*/  LOP3.LUT R3, R3, 0x1, R8, 0xf8, !PT ;  /* 0x0000000103037812 */ /* 0x000fc800078ef808 */
[----:B------:R-:W-:-:S04]  /*1890*/  LOP3.LUT R3, R3, R6, RZ, 0xc0, !PT ;  /* 0x0000000603037212 */ /* 0x000fc800078ec0ff */
[----:B------:R-:W-:-:S04]  /*18a0*/  IADD3 R3, PT, PT, R8, R3, RZ ;  /* 0x0000000308037210 */ /* 0x000fc80007ffe0ff */
[----:B------:R-:W-:Y:S01]  /*18b0*/  LOP3.LUT R0, R3, R0, RZ, 0xfc, !PT ;  /* 0x0000000003007212 */ /* 0x000fe200078efcff */
[----:B------:R-:W-:Y:S06]  /*18c0*/  BRA `(.L_x_21) ;  /* 0x0000000000107947 */ /* 0x000fec0003800000 */
.L_x_20:
[----:B------:R-:W-:-:S04]  /*18d0*/  LOP3.LUT R0, R0, 0x80000000, RZ, 0xc0, !PT ;  /* 0x8000000000007812 */ /* 0x000fc800078ec0ff */
[----:B------:R-:W-:Y:S01]  /*18e0*/  LOP3.LUT R0, R0, 0x7f800000, RZ, 0xfc, !PT ;  /* 0x7f80000000007812 */ /* 0x000fe200078efcff */
[----:B------:R-:W-:Y:S06]  /*18f0*/  BRA `(.L_x_21) ;  /* 0x0000000000047947 */ /* 0x000fec0003800000 */
.L_x_19:
[----:B------:R-:W-:-:S07]  /*1900*/  LEA R0, R6, R0, 0x17 ;  /* 0x0000000006007211 */ /* 0x000fce00078eb8ff */
.L_x_21:
[----:B------:R-:W-:Y:S05]  /*1910*/  BSYNC.RECONVERGENT B2 ;  /* 0x0000000000027941 */ /* 0x000fea0003800200 */
.L_x_18:
[----:B------:R-:W-:Y:S05]  /*1920*/  BRA `(.L_x_22) ;  /* 0x0000000000207947 */ /* 0x000fea0003800000 */
.L_x_17:
[----:B------:R-:W-:-:S04]  /*1930*/  LOP3.LUT R0, R7, 0x80000000, R8, 0x48, !PT ;  /* 0x8000000007007812 */ /* 0x000fc800078e4808 */
[----:B------:R-:W-:Y:S01]  /*1940*/  LOP3.LUT R0, R0, 0x7f800000, RZ, 0xfc, !PT ;  /* 0x7f80000000007812 */ /* 0x000fe200078efcff */
[----:B------:R-:W-:Y:S06]  /*1950*/  BRA `(.L_x_22) ;  /* 0x0000000000147947 */ /* 0x000fec0003800000 */
.L_x_16:
[----:B------:R-:W-:Y:S01]  /*1960*/  LOP3.LUT R0, R7, 0x80000000, R8, 0x48, !PT ;  /* 0x8000000007007812 */ /* 0x000fe200078e4808 */
[----:B------:R-:W-:Y:S06]  /*1970*/  BRA `(.L_x_22) ;  /* 0x00000000000c7947 */ /* 0x000fec0003800000 */
.L_x_15:
[----:B------:R-:W0:Y:S01]  /*1980*/  MUFU.RSQ R0, -QNAN ;  /* 0xffc0000000007908 */ /* 0x000e220000001400 */
[----:B------:R-:W-:Y:S05]  /*1990*/  BRA `(.L_x_22) ;  /* 0x0000000000047947 */ /* 0x000fea0003800000 */
.L_x_14:
[----:B------:R-:W-:-:S07]  /*19a0*/  FADD.FTZ R0, R0, R3 ;  /* 0x0000000300007221 */ /* 0x000fce0000010000 */
.L_x_22:
[----:B------:R-:W-:Y:S05]  /*19b0*/  BSYNC.RECONVERGENT B1 ;  /* 0x0000000000017941 */ /* 0x000fea0003800200 */
.L_x_12:
[----:B------:R-:W-:-:S04]  /*19c0*/  HFMA2 R3, -RZ, RZ, 0, 0 ;  /* 0x00000000ff037431 */ /* 0x000fc800000001ff */
[----:B0-----:R-:W-:Y:S05]  /*19d0*/  RET.REL.NODEC R2 `(chroma_key) ;  /* 0xffffffe402887950 */ /* 0x001fea0003c3ffff */
.L_x_23:
[----:B------:R-:W-:-:S00]  /*19e0*/  BRA `(.L_x_23) ;  /* 0xfffffffc00fc7947 */ /* 0x000fc0000383ffff */
[----:B------:R-:W-:-:S00]  /*19f0*/  NOP ;  /* 0x0000000000007918 */ /* 0x000fc00000000000 */
        /* <DEDUP_REMOVED lines=8> */
.L_x_25:


//--------------------- .nv.shared.reserved.0     --------------------------
	.section	.nv.shared.reserved.0,"aw",@nobits
	.weak		__nv_reservedSMEM_offset_0_alias
	.size		__nv_reservedSMEM_offset_0_alias, 0, 64
	.other		__nv_reservedSMEM_offset_0_alias,@"STO_CUDA_RESERVED_SHARED STV_DEFAULT"
__nv_reservedSMEM_offset_0_alias:
	.zero		0
	.zero		64


//--------------------- .nv.constant0.chroma_key  --------------------------
	.section	.nv.constant0.chroma_key,"a",@progbits
	.sectionflags	@""
	.align	4
.nv.constant0.chroma_key:
	.zero		924


//--------------------- SYMBOLS --------------------------

	.type		.nv.reservedSmem.offset0,@object
	.size		.nv.reservedSmem.offset0,0x4
